	.headerflags	@"EF_CUDA_TEXMODE_UNIFIED EF_CUDA_64BIT_ADDRESS EF_CUDA_ACCELERATORS EF_CUDA_SM90 EF_CUDA_VIRTUAL_SM(EF_CUDA_SM90)"
	.elftype	@"ET_EXEC"


//--------------------- .nv.info                  --------------------------
	.section	.nv.info,"",@"SHT_CUDA_INFO"
	.align	4


	//----- nvinfo : EIATTR_REGCOUNT
	.align		4
        /*0000*/ 	.byte	0x04, 0x2f
        /*0002*/ 	.short	(.L_1 - .L_0)
	.align		4
.L_0:
        /*0004*/ 	.word	index@(triton_poi_fused__to_copy_arange_clamp_mul_sub_27)
        /*0008*/ 	.word	0x0000000a


	//----- nvinfo : EIATTR_MIN_STACK_SIZE
	.align		4
.L_1:
        /*000c*/ 	.byte	0x04, 0x12
        /*000e*/ 	.short	(.L_3 - .L_2)
	.align		4
.L_2:
        /*0010*/ 	.word	index@(triton_poi_fused__to_copy_arange_clamp_mul_sub_27)
        /*0014*/ 	.word	0x00000000


	//----- nvinfo : EIATTR_FRAME_SIZE
	.align		4
.L_3:
        /*0018*/ 	.byte	0x04, 0x11
        /*001a*/ 	.short	(.L_5 - .L_4)
	.align		4
.L_4:
        /*001c*/ 	.word	index@(triton_poi_fused__to_copy_arange_clamp_mul_sub_27)
        /*0020*/ 	.word	0x00000000


	//----- nvinfo : EIATTR_MIN_STACK_SIZE
	.align		4
.L_5:
        /*0024*/ 	.byte	0x04, 0x12
        /*0026*/ 	.short	(.L_7 - .L_6)
	.align		4
.L_6:
        /*0028*/ 	.word	index@(triton_poi_fused__to_copy_arange_clamp_mul_sub_27)
        /*002c*/ 	.word	0x00000000
.L_7:


//--------------------- .nv.info.triton_poi_fused__to_copy_arange_clamp_mul_sub_27 --------------------------
	.section	.nv.info.triton_poi_fused__to_copy_arange_clamp_mul_sub_27,"",@"SHT_CUDA_INFO"
	.sectionflags	@""
	.align	4


	//----- nvinfo : EIATTR_CUDA_API_VERSION
	.align		4
        /*0000*/ 	.byte	0x04, 0x37
        /*0002*/ 	.short	(.L_9 - .L_8)
.L_8:
        /*0004*/ 	.word	0x0000007c


	//----- nvinfo : EIATTR_KPARAM_INFO
	.align		4
.L_9:
        /*0008*/ 	.byte	0x04, 0x17
        /*000a*/ 	.short	(.L_11 - .L_10)
.L_10:
        /*000c*/ 	.word	0x00000000
        /*0010*/ 	.short	0x0001
        /*0012*/ 	.short	0x0008
        /*0014*/ 	.byte	0x00, 0xf0, 0x11, 0x00


	//----- nvinfo : EIATTR_KPARAM_INFO
	.align		4
.L_11:
        /*0018*/ 	.byte	0x04, 0x17
        /*001a*/ 	.short	(.L_13 - .L_12)
.L_12:
        /*001c*/ 	.word	0x00000000
        /*0020*/ 	.short	0x0000
        /*0022*/ 	.short	0x0000
        /*0024*/ 	.byte	0x00, 0xf4, 0x21, 0x00


	//----- nvinfo : EIATTR_SPARSE_MMA_MASK
	.align		4
.L_13:
        /*0028*/ 	.byte	0x03, 0x50
        /*002a*/ 	.short	0x0000


	//----- nvinfo : EIATTR_MAXREG_COUNT
	.align		4
        /*002c*/ 	.byte	0x03, 0x1b
        /*002e*/ 	.short	0x00ff


	//----- nvinfo : EIATTR_EXIT_INSTR_OFFSETS
	.align		4
        /*0030*/ 	.byte	0x04, 0x1c
        /*0032*/ 	.short	(.L_15 - .L_14)


	//   ....[0]....
.L_14:
        /*0034*/ 	.word	0x000000f0


	//   ....[1]....
        /*0038*/ 	.word	0x00000120


	//----- nvinfo : EIATTR_REQNTID
	.align		4
.L_15:
        /*003c*/ 	.byte	0x04, 0x10
        /*003e*/ 	.short	(.L_17 - .L_16)
.L_16:
        /*0040*/ 	.word	0x00000020
        /*0044*/ 	.word	0x00000001
        /*0048*/ 	.word	0x00000001


	//----- nvinfo : EIATTR_CBANK_PARAM_SIZE
	.align		4
.L_17:
        /*004c*/ 	.byte	0x03, 0x19
        /*004e*/ 	.short	0x000c


	//----- nvinfo : EIATTR_PARAM_CBANK
	.align		4
        /*0050*/ 	.byte	0x04, 0x0a
        /*0052*/ 	.short	(.L_19 - .L_18)
	.align		4
.L_18:
        /*0054*/ 	.word	index@(.nv.constant0.triton_poi_fused__to_copy_arange_clamp_mul_sub_27)
        /*0058*/ 	.short	0x0210
        /*005a*/ 	.short	0x000c


	//----- nvinfo : EIATTR_SW_WAR
	.align		4
.L_19:
        /*005c*/ 	.byte	0x04, 0x36
        /*005e*/ 	.short	(.L_21 - .L_20)
.L_20:
        /*0060*/ 	.word	0x00000008
.L_21:


//--------------------- .nv.callgraph             --------------------------
	.section	.nv.callgraph,"",@"SHT_CUDA_CALLGRAPH"
	.align	4
	.sectionentsize	8
	.align		4
        /*0000*/ 	.word	0x00000000
	.align		4
        /*0004*/ 	.word	0xffffffff
	.align		4
        /*0008*/ 	.word	0x00000000
	.align		4
        /*000c*/ 	.word	0xfffffffe
	.align		4
        /*0010*/ 	.word	0x00000000
	.align		4
        /*0014*/ 	.word	0xfffffffd
	.align		4
        /*0018*/ 	.word	0x00000000
	.align		4
        /*001c*/ 	.word	0xfffffffc


//--------------------- .text.triton_poi_fused__to_copy_arange_clamp_mul_sub_27 --------------------------
	.section	.text.triton_poi_fused__to_copy_arange_clamp_mul_sub_27,"ax",@progbits
	.align	128
        .global         triton_poi_fused__to_copy_arange_clamp_mul_sub_27
        .type           triton_poi_fused__to_copy_arange_clamp_mul_sub_27,@function
        .size           triton_poi_fused__to_copy_arange_clamp_mul_sub_27,(.L_x_1 - triton_poi_fused__to_copy_arange_clamp_mul_sub_27)
        .other          triton_poi_fused__to_copy_arange_clamp_mul_sub_27,@"STO_CUDA_ENTRY STV_DEFAULT"
triton_poi_fused__to_copy_arange_clamp_mul_sub_27:
.text.triton_poi_fused__to_copy_arange_clamp_mul_sub_27:
[----:B------:R-:W0:Y:S02]  /*0000*/  LDC R1, c[0x0][0x28] ;  /* 0x00000a00ff017b82 */ /* 0x000e240000000800 */
[----:B------:R-:W1:Y:S01]  /*0010*/  S2R R6, SR_TID.X ;  /* 0x0000000000067919 */ /* 0x000e620000002100 */
[----:B------:R-:W2:Y:S01]  /*0020*/  LDC.64 R2, c[0x0][0x210] ;  /* 0x00008400ff027b82 */ /* 0x000ea20000000a00 */
[----:B------:R-:W3:Y:S01]  /*0030*/  S2R R5, SR_CTAID.X ;  /* 0x0000000000057919 */ /* 0x000ee20000002500 */
[C---:B-1----:R-:W-:Y:S02]  /*0040*/  LOP3.LUT R0, R6.reuse, 0x7, RZ, 0xc0, !PT ;  /* 0x0000000706007812 */ /* 0x042fe400078ec0ff */
[----:B------:R-:W-:-:S03]  /*0050*/  LOP3.LUT P0, RZ, R6, 0x18, RZ, 0xc0, !PT ;  /* 0x0000001806ff7812 */ /* 0x000fc6000780c0ff */
[----:B---3--:R-:W-:-:S04]  /*0060*/  IMAD R5, R5, 0x8, R0 ;  /* 0x0000000805057824 */ /* 0x008fc800078e0200 */
[C---:B--2---:R-:W-:Y:S01]  /*0070*/  IMAD.WIDE R2, R5.reuse, 0x4, R2 ;  /* 0x0000000405027825 */ /* 0x044fe200078e0202 */
[----:B------:R-:W-:Y:S02]  /*0080*/  I2FP.F32.S32 R0, R5 ;  /* 0x0000000500007245 */ /* 0x000fe40000201400 */
[----:B------:R-:W-:-:S03]  /*0090*/  ISETP.LT.AND P0, PT, R5, 0x8, !P0 ;  /* 0x000000080500780c */ /* 0x000fc60004701270 */
[----:B------:R-:W-:-:S05]  /*00a0*/  FMUL R0, R0, 0.42857143282890319824 ;  /* 0x3edb6db700007820 */ /* 0x000fca0000400000 */
[----:B------:R-:W-:-:S04]  /*00b0*/  FMNMX R0, RZ, R0, !PT ;  /* 0x00000000ff007209 */ /* 0x000fc80007800000 */
[----:B------:R-:W1:Y:S02]  /*00c0*/  F2I.TRUNC.NTZ R4, R0 ;  /* 0x0000000000047305 */ /* 0x000e64000020f100 */
[----:B-1----:R-:W-:-:S05]  /*00d0*/  I2FP.F32.S32 R7, R4 ;  /* 0x0000000400077245 */ /* 0x002fca0000201400 */
[----:B------:R-:W-:Y:S01]  /*00e0*/  FADD.SAT R7, R0, -R7 ;  /* 0x8000000700077221 */ /* 0x000fe20000002000 */
[----:B------:R-:W-:Y:S06]  /*00f0*/  @!P0 EXIT ;  /* 0x000000000000894d */ /* 0x000fec0003800000 */
[----:B------:R-:W-:Y:S02]  /*0100*/  ULDC.64 UR4, c[0x0][0x208] ;  /* 0x0000820000047ab9 */ /* 0x000fe40000000a00 */
[----:B------:R-:W-:Y:S01]  /*0110*/  STG.E desc[UR4][R2.64], R7 ;  /* 0x0000000702007986 */ /* 0x000fe2000c101904 */
[----:B------:R-:W-:Y:S05]  /*0120*/  EXIT ;  /* 0x000000000000794d */ /* 0x000fea0003800000 */
.L_x_0:
[----:B------:R-:W-:-:S00]  /*0130*/  BRA `(.L_x_0) ;  /* 0xfffffffc00fc7947 */ /* 0x000fc0000383ffff */
[----:B------:R-:W-:-:S00]  /*0140*/  NOP ;  /* 0x0000000000007918 */ /* 0x000fc00000000000 */
        /* <DEDUP_REMOVED lines=11> */
.L_x_1:


//--------------------- .nv.constant0.triton_poi_fused__to_copy_arange_clamp_mul_sub_27 --------------------------
	.section	.nv.constant0.triton_poi_fused__to_copy_arange_clamp_mul_sub_27,"a",@progbits
	.sectionflags	@""
	.align	4
.nv.constant0.triton_poi_fused__to_copy_arange_clamp_mul_sub_27:
	.zero		540
